	.headerflags	@"EF_CUDA_TEXMODE_UNIFIED EF_CUDA_64BIT_ADDRESS EF_CUDA_ACCELERATORS EF_CUDA_SM90 EF_CUDA_VIRTUAL_SM(EF_CUDA_SM90)"
	.elftype	@"ET_EXEC"


//--------------------- .nv.info                  --------------------------
	.section	.nv.info,"",@"SHT_CUDA_INFO"
	.align	4


	//----- nvinfo : EIATTR_REGCOUNT
	.align		4
        /*0000*/ 	.byte	0x04, 0x2f
        /*0002*/ 	.short	(.L_1 - .L_0)
	.align		4
.L_0:
        /*0004*/ 	.word	index@(triton_poi_fused_cat_1)
        /*0008*/ 	.word	0x00000013


	//----- nvinfo : EIATTR_MIN_STACK_SIZE
	.align		4
.L_1:
        /*000c*/ 	.byte	0x04, 0x12
        /*000e*/ 	.short	(.L_3 - .L_2)
	.align		4
.L_2:
        /*0010*/ 	.word	index@(triton_poi_fused_cat_1)
        /*0014*/ 	.word	0x00000000


	//----- nvinfo : EIATTR_FRAME_SIZE
	.align		4
.L_3:
        /*0018*/ 	.byte	0x04, 0x11
        /*001a*/ 	.short	(.L_5 - .L_4)
	.align		4
.L_4:
        /*001c*/ 	.word	index@(triton_poi_fused_cat_1)
        /*0020*/ 	.word	0x00000000


	//----- nvinfo : EIATTR_MIN_STACK_SIZE
	.align		4
.L_5:
        /*0024*/ 	.byte	0x04, 0x12
        /*0026*/ 	.short	(.L_7 - .L_6)
	.align		4
.L_6:
        /*0028*/ 	.word	index@(triton_poi_fused_cat_1)
        /*002c*/ 	.word	0x00000000
.L_7:


//--------------------- .nv.info.triton_poi_fused_cat_1 --------------------------
	.section	.nv.info.triton_poi_fused_cat_1,"",@"SHT_CUDA_INFO"
	.sectionflags	@""
	.align	4


	//----- nvinfo : EIATTR_CUDA_API_VERSION
	.align		4
        /*0000*/ 	.byte	0x04, 0x37
        /*0002*/ 	.short	(.L_9 - .L_8)
.L_8:
        /*0004*/ 	.word	0x0000007c


	//----- nvinfo : EIATTR_KPARAM_INFO
	.align		4
.L_9:
        /*0008*/ 	.byte	0x04, 0x17
        /*000a*/ 	.short	(.L_11 - .L_10)
.L_10:
        /*000c*/ 	.word	0x00000000
        /*0010*/ 	.short	0x0004
        /*0012*/ 	.short	0x0020
        /*0014*/ 	.byte	0x00, 0xf0, 0x11, 0x00


	//----- nvinfo : EIATTR_KPARAM_INFO
	.align		4
.L_11:
        /*0018*/ 	.byte	0x04, 0x17
        /*001a*/ 	.short	(.L_13 - .L_12)
.L_12:
        /*001c*/ 	.word	0x00000000
        /*0020*/ 	.short	0x0003
        /*0022*/ 	.short	0x0018
        /*0024*/ 	.byte	0x00, 0xf4, 0x21, 0x00


	//----- nvinfo : EIATTR_KPARAM_INFO
	.align		4
.L_13:
        /*0028*/ 	.byte	0x04, 0x17
        /*002a*/ 	.short	(.L_15 - .L_14)
.L_14:
        /*002c*/ 	.word	0x00000000
        /*0030*/ 	.short	0x0002
        /*0032*/ 	.short	0x0010
        /*0034*/ 	.byte	0x00, 0xf4, 0x21, 0x00


	//----- nvinfo : EIATTR_KPARAM_INFO
	.align		4
.L_15:
        /*0038*/ 	.byte	0x04, 0x17
        /*003a*/ 	.short	(.L_17 - .L_16)
.L_16:
        /*003c*/ 	.word	0x00000000
        /*0040*/ 	.short	0x0001
        /*0042*/ 	.short	0x0008
        /*0044*/ 	.byte	0x00, 0xf4, 0x21, 0x00


	//----- nvinfo : EIATTR_KPARAM_INFO
	.align		4
.L_17:
        /*0048*/ 	.byte	0x04, 0x17
        /*004a*/ 	.short	(.L_19 - .L_18)
.L_18:
        /*004c*/ 	.word	0x00000000
        /*0050*/ 	.short	0x0000
        /*0052*/ 	.short	0x0000
        /*0054*/ 	.byte	0x00, 0xf4, 0x21, 0x00


	//----- nvinfo : EIATTR_SPARSE_MMA_MASK
	.align		4
.L_19:
        /*0058*/ 	.byte	0x03, 0x50
        /*005a*/ 	.short	0x0000


	//----- nvinfo : EIATTR_MAXREG_COUNT
	.align		4
        /*005c*/ 	.byte	0x03, 0x1b
        /*005e*/ 	.short	0x00ff


	//----- nvinfo : EIATTR_EXIT_INSTR_OFFSETS
	.align		4
        /*0060*/ 	.byte	0x04, 0x1c
        /*0062*/ 	.short	(.L_21 - .L_20)


	//   ....[0]....
.L_20:
        /*0064*/ 	.word	0x00000390


	//   ....[1]....
        /*0068*/ 	.word	0x000003b0


	//----- nvinfo : EIATTR_REQNTID
	.align		4
.L_21:
        /*006c*/ 	.byte	0x04, 0x10
        /*006e*/ 	.short	(.L_23 - .L_22)
.L_22:
        /*0070*/ 	.word	0x00000080
        /*0074*/ 	.word	0x00000001
        /*0078*/ 	.word	0x00000001


	//----- nvinfo : EIATTR_CBANK_PARAM_SIZE
	.align		4
.L_23:
        /*007c*/ 	.byte	0x03, 0x19
        /*007e*/ 	.short	0x0024


	//----- nvinfo : EIATTR_PARAM_CBANK
	.align		4
        /*0080*/ 	.byte	0x04, 0x0a
        /*0082*/ 	.short	(.L_25 - .L_24)
	.align		4
.L_24:
        /*0084*/ 	.word	index@(.nv.constant0.triton_poi_fused_cat_1)
        /*0088*/ 	.short	0x0210
        /*008a*/ 	.short	0x0024


	//----- nvinfo : EIATTR_SW_WAR
	.align		4
.L_25:
        /*008c*/ 	.byte	0x04, 0x36
        /*008e*/ 	.short	(.L_27 - .L_26)
.L_26:
        /*0090*/ 	.word	0x00000008
.L_27:


//--------------------- .nv.callgraph             --------------------------
	.section	.nv.callgraph,"",@"SHT_CUDA_CALLGRAPH"
	.align	4
	.sectionentsize	8
	.align		4
        /*0000*/ 	.word	0x00000000
	.align		4
        /*0004*/ 	.word	0xffffffff
	.align		4
        /*0008*/ 	.word	0x00000000
	.align		4
        /*000c*/ 	.word	0xfffffffe
	.align		4
        /*0010*/ 	.word	0x00000000
	.align		4
        /*0014*/ 	.word	0xfffffffd
	.align		4
        /*0018*/ 	.word	0x00000000
	.align		4
        /*001c*/ 	.word	0xfffffffc


//--------------------- .text.triton_poi_fused_cat_1 --------------------------
	.section	.text.triton_poi_fused_cat_1,"ax",@progbits
	.align	128
        .global         triton_poi_fused_cat_1
        .type           triton_poi_fused_cat_1,@function
        .size           triton_poi_fused_cat_1,(.L_x_1 - triton_poi_fused_cat_1)
        .other          triton_poi_fused_cat_1,@"STO_CUDA_ENTRY STV_DEFAULT"
triton_poi_fused_cat_1:
.text.triton_poi_fused_cat_1:
[----:B------:R-:W0:Y:S02]  /*0000*/  LDC R1, c[0x0][0x28] ;  /* 0x00000a00ff017b82 */ /* 0x000e240000000800 */
[----:B------:R-:W1:Y:S01]  /*0010*/  S2R R0, SR_TID.X ;  /* 0x0000000000007919 */ /* 0x000e620000002100 */
[----:B------:R-:W-:Y:S01]  /*0020*/  CS2R R14, SRZ ;  /* 0x00000000000e7805 */ /* 0x000fe2000001ff00 */
[----:B------:R-:W-:Y:S01]  /*0030*/  ULDC.64 UR4, c[0x0][0x208] ;  /* 0x0000820000047ab9 */ /* 0x000fe20000000a00 */
[----:B------:R-:W2:Y:S01]  /*0040*/  S2R R5, SR_CTAID.X ;  /* 0x0000000000057919 */ /* 0x000ea20000002500 */
[----:B-1----:R-:W-:Y:S01]  /*0050*/  IMAD.SHL.U32 R0, R0, 0x2, RZ ;  /* 0x0000000200007824 */ /* 0x002fe200078e00ff */
[----:B--2---:R-:W-:-:S04]  /*0060*/  SHF.R.S32.HI R3, RZ, 0x17, R5 ;  /* 0x00000017ff037819 */ /* 0x004fc80000011405 */
[----:B------:R-:W-:Y:S02]  /*0070*/  LOP3.LUT R0, R0, 0xfe, RZ, 0xc0, !PT ;  /* 0x000000fe00007812 */ /* 0x000fe400078ec0ff */
[----:B------:R-:W-:-:S03]  /*0080*/  SGXT R3, R3, 0x1 ;  /* 0x000000010303781a */ /* 0x000fc60000000200 */
[----:B------:R-:W-:Y:S02]  /*0090*/  IMAD R0, R5, 0x100, R0 ;  /* 0x0000010005007824 */ /* 0x000fe400078e0200 */
[----:B------:R-:W1:Y:S02]  /*00a0*/  LDC.64 R4, c[0x0][0x220] ;  /* 0x00008800ff047b82 */ /* 0x000e640000000a00 */
[C---:B------:R-:W-:Y:S01]  /*00b0*/  IMAD.HI R8, R0.reuse, 0x2aaaaaab, RZ ;  /* 0x2aaaaaab00087827 */ /* 0x040fe200078e02ff */
[----:B------:R-:W-:Y:S02]  /*00c0*/  LEA.HI R6, R3, R0, RZ, 0x4 ;  /* 0x0000000003067211 */ /* 0x000fe400078f20ff */
[----:B------:R-:W-:Y:S02]  /*00d0*/  ISETP.GE.AND P0, PT, R0, 0x180, PT ;  /* 0x000001800000780c */ /* 0x000fe40003f06270 */
[----:B------:R-:W-:Y:S01]  /*00e0*/  SHF.R.S32.HI R7, RZ, 0x4, R6 ;  /* 0x00000004ff077819 */ /* 0x000fe20000011406 */
[----:B------:R-:W2:Y:S01]  /*00f0*/  LDC.64 R2, c[0x0][0x218] ;  /* 0x00008600ff027b82 */ /* 0x000ea20000000a00 */
[----:B------:R-:W-:-:S02]  /*0100*/  SHF.R.U32.HI R9, RZ, 0x1f, R8 ;  /* 0x0000001fff097819 */ /* 0x000fc40000011608 */
[----:B------:R-:W-:Y:S01]  /*0110*/  LOP3.LUT R13, R6, 0xfffffff0, RZ, 0xc0, !PT ;  /* 0xfffffff0060d7812 */ /* 0x000fe200078ec0ff */
[----:B------:R-:W-:Y:S01]  /*0120*/  IMAD.HI R10, R7, 0x2aaaaaab, RZ ;  /* 0x2aaaaaab070a7827 */ /* 0x000fe200078e02ff */
[----:B------:R-:W-:-:S03]  /*0130*/  LEA.HI.SX32 R11, R8, R9, 0x1c ;  /* 0x00000009080b7211 */ /* 0x000fc600078fe2ff */
[----:B------:R-:W-:Y:S01]  /*0140*/  IMAD.IADD R6, R0, 0x1, -R13 ;  /* 0x0000000100067824 */ /* 0x000fe200078e0a0d */
[----:B------:R-:W-:-:S03]  /*0150*/  LEA.HI R10, R10, R10, RZ, 0x1 ;  /* 0x0000000a0a0a7211 */ /* 0x000fc600078f08ff */
[----:B------:R-:W-:Y:S02]  /*0160*/  IMAD R8, R11, 0x20, R6 ;  /* 0x000000200b087824 */ /* 0x000fe400078e0206 */
[----:B------:R-:W-:Y:S02]  /*0170*/  IMAD R10, R10, -0x6, R7 ;  /* 0xfffffffa0a0a7824 */ /* 0x000fe400078e0207 */
[----:B------:R-:W3:Y:S02]  /*0180*/  LDC.64 R6, c[0x0][0x210] ;  /* 0x00008400ff067b82 */ /* 0x000ee40000000a00 */
[C---:B------:R-:W-:Y:S01]  /*0190*/  VIADD R9, R10.reuse, 0xfffffffc ;  /* 0xfffffffc0a097836 */ /* 0x040fe20000000000 */
[C---:B------:R-:W-:Y:S02]  /*01a0*/  ISETP.GT.AND P3, PT, R10.reuse, 0x3, !P0 ;  /* 0x000000030a00780c */ /* 0x040fe40004764270 */
[----:B------:R-:W-:Y:S01]  /*01b0*/  ISETP.GE.AND P1, PT, R10, 0x4, PT ;  /* 0x000000040a00780c */ /* 0x000fe20003f26270 */
[----:B------:R-:W-:-:S02]  /*01c0*/  IMAD R13, R9, 0x10, R8 ;  /* 0x00000010090d7824 */ /* 0x000fc400078e0208 */
[----:B-1----:R-:W-:-:S04]  /*01d0*/  IMAD.WIDE R8, R9, 0x4, R4 ;  /* 0x0000000409087825 */ /* 0x002fc800078e0204 */
[----:B--2---:R-:W-:Y:S01]  /*01e0*/  IMAD.WIDE R4, R13, 0x4, R2 ;  /* 0x000000040d047825 */ /* 0x004fe200078e0202 */
[----:B------:R-:W-:-:S03]  /*01f0*/  CS2R R2, SRZ ;  /* 0x0000000000027805 */ /* 0x000fc6000001ff00 */
[----:B------:R-:W2:Y:S04]  /*0200*/  @P3 LDG.E.EL R14, desc[UR4][R8.64] ;  /* 0x00000004080e3981 */ /* 0x000ea8000c2e1900 */
[----:B------:R-:W4:Y:S01]  /*0210*/  @P3 LDG.E.64 R2, desc[UR4][R4.64] ;  /* 0x0000000404023981 */ /* 0x000f22000c1e1b00 */
[----:B------:R-:W-:-:S03]  /*0220*/  IMAD R10, R11, -0x60, R0 ;  /* 0xffffffa00b0a7824 */ /* 0x000fc600078e0200 */
[----:B------:R-:W5:Y:S01]  /*0230*/  @P3 LDG.E.EL R15, desc[UR4][R8.64] ;  /* 0x00000004080f3981 */ /* 0x000f62000c2e1900 */
[----:B------:R-:W-:Y:S01]  /*0240*/  ISETP.LT.AND P2, PT, R0, 0x180, !P1 ;  /* 0x000001800000780c */ /* 0x000fe20004f41270 */
[----:B------:R-:W-:Y:S01]  /*0250*/  IMAD R11, R11, 0x40, R10 ;  /* 0x000000400b0b7824 */ /* 0x000fe200078e020a */
[----:B------:R-:W-:-:S03]  /*0260*/  CS2R R12, SRZ ;  /* 0x00000000000c7805 */ /* 0x000fc6000001ff00 */
[----:B---3--:R-:W-:Y:S02]  /*0270*/  IMAD.WIDE R6, R11, 0x4, R6 ;  /* 0x000000040b067825 */ /* 0x008fe400078e0206 */
[----:B------:R-:W1:Y:S06]  /*0280*/  LDC.64 R10, c[0x0][0x228] ;  /* 0x00008a00ff0a7b82 */ /* 0x000e6c0000000a00 */
[----:B------:R-:W3:Y:S01]  /*0290*/  @P2 LDG.E.64 R12, desc[UR4][R6.64] ;  /* 0x00000004060c2981 */ /* 0x000ee2000c1e1b00 */
[----:B----4-:R-:W-:Y:S02]  /*02a0*/  SEL R16, R3, RZ, P3 ;  /* 0x000000ff03107207 */ /* 0x010fe40001800000 */
[----:B------:R-:W-:-:S02]  /*02b0*/  SEL R2, R2, RZ, P3 ;  /* 0x000000ff02027207 */ /* 0x000fc40001800000 */
[----:B--2---:R-:W-:Y:S02]  /*02c0*/  SEL R3, R14, RZ, P3 ;  /* 0x000000ff0e037207 */ /* 0x004fe40001800000 */
[----:B-----5:R-:W-:Y:S02]  /*02d0*/  SEL R15, R15, RZ, P3 ;  /* 0x000000ff0f0f7207 */ /* 0x020fe40001800000 */
[----:B------:R-:W-:Y:S02]  /*02e0*/  FSETP.GT.AND P3, PT, R2, -R3, PT ;  /* 0x800000030200720b */ /* 0x000fe40003f64000 */
[----:B------:R-:W-:Y:S01]  /*02f0*/  FSETP.GT.AND P4, PT, R16, -R15, PT ;  /* 0x8000000f1000720b */ /* 0x000fe20003f84000 */
[----:B------:R-:W-:Y:S01]  /*0300*/  FADD R4, R2, R3 ;  /* 0x0000000302047221 */ /* 0x000fe20000000000 */
[----:B------:R-:W-:Y:S01]  /*0310*/  FADD R15, R16, R15 ;  /* 0x0000000f100f7221 */ /* 0x000fe20000000000 */
[----:B-1----:R-:W-:Y:S01]  /*0320*/  IMAD.WIDE R2, R0, 0x4, R10 ;  /* 0x0000000400027825 */ /* 0x002fe200078e020a */
[----:B---3--:R-:W-:-:S07]  /*0330*/  SEL R5, R12, RZ, P2 ;  /* 0x000000ff0c057207 */ /* 0x008fce0001000000 */
[----:B------:R-:W-:Y:S01]  /*0340*/  @!P3 FMUL R4, R4, 0.20000000298023223877 ;  /* 0x3e4ccccd0404b820 */ /* 0x000fe20000400000 */
[----:B------:R-:W-:Y:S01]  /*0350*/  SEL R6, R13, RZ, P2 ;  /* 0x000000ff0d067207 */ /* 0x000fe20001000000 */
[----:B------:R-:W-:-:S03]  /*0360*/  @!P4 FMUL R15, R15, 0.20000000298023223877 ;  /* 0x3e4ccccd0f0fc820 */ /* 0x000fc60000400000 */
[----:B------:R-:W-:Y:S02]  /*0370*/  SEL R4, R5, R4, !P1 ;  /* 0x0000000405047207 */ /* 0x000fe40004800000 */
[----:B------:R-:W-:Y:S01]  /*0380*/  SEL R5, R6, R15, !P1 ;  /* 0x0000000f06057207 */ /* 0x000fe20004800000 */
[----:B------:R-:W-:Y:S06]  /*0390*/  @P0 EXIT ;  /* 0x000000000000094d */ /* 0x000fec0003800000 */
[----:B------:R-:W-:Y:S01]  /*03a0*/  STG.E.64 desc[UR4][R2.64], R4 ;  /* 0x0000000402007986 */ /* 0x000fe2000c101b04 */
[----:B------:R-:W-:Y:S05]  /*03b0*/  EXIT ;  /* 0x000000000000794d */ /* 0x000fea0003800000 */
.L_x_0:
[----:B------:R-:W-:-:S00]  /*03c0*/  BRA `(.L_x_0) ;  /* 0xfffffffc00fc7947 */ /* 0x000fc0000383ffff */
[----:B------:R-:W-:-:S00]  /*03d0*/  NOP ;  /* 0x0000000000007918 */ /* 0x000fc00000000000 */
        /* <DEDUP_REMOVED lines=10> */
.L_x_1:


//--------------------- .nv.constant0.triton_poi_fused_cat_1 --------------------------
	.section	.nv.constant0.triton_poi_fused_cat_1,"a",@progbits
	.sectionflags	@""
	.align	4
.nv.constant0.triton_poi_fused_cat_1:
	.zero		564
